//
// Generated by NVIDIA NVVM Compiler
//
// Compiler Build ID: CL-36424714
// Cuda compilation tools, release 13.0, V13.0.88
// Based on NVVM 20.0.0
//

.version 9.0
.target sm_100
.address_size 64

	// .globl	upsample_kernel

.visible .entry upsample_kernel(
	.param .u32 upsample_kernel_param_0,
	.param .u64 .ptr .align 1 upsample_kernel_param_1,
	.param .u32 upsample_kernel_param_2,
	.param .u32 upsample_kernel_param_3,
	.param .u32 upsample_kernel_param_4,
	.param .u32 upsample_kernel_param_5,
	.param .u32 upsample_kernel_param_6,
	.param .u32 upsample_kernel_param_7,
	.param .f32 upsample_kernel_param_8,
	.param .u64 .ptr .align 1 upsample_kernel_param_9
)
{
	.reg .pred 	%p<3>;
	.reg .b32 	%r<32>;
	.reg .b32 	%f<7>;
	.reg .b64 	%rd<13>;

	ld.param.u32 	%r9, [upsample_kernel_param_0];
	ld.param.u64 	%rd3, [upsample_kernel_param_1];
	ld.param.u32 	%r3, [upsample_kernel_param_2];
	ld.param.u32 	%r4, [upsample_kernel_param_3];
	ld.param.u32 	%r5, [upsample_kernel_param_4];
	ld.param.u32 	%r6, [upsample_kernel_param_5];
	ld.param.u32 	%r7, [upsample_kernel_param_6];
	ld.param.u32 	%r8, [upsample_kernel_param_7];
	ld.param.f32 	%f1, [upsample_kernel_param_8];
	ld.param.u64 	%rd4, [upsample_kernel_param_9];
	cvta.to.global.u64 	%rd1, %rd4;
	cvta.to.global.u64 	%rd2, %rd3;
	mov.u32 	%r10, %ctaid.x;
	mov.u32 	%r11, %ctaid.y;
	mov.u32 	%r12, %nctaid.x;
	mad.lo.s32 	%r13, %r11, %r12, %r10;
	mov.u32 	%r14, %ntid.x;
	mov.u32 	%r15, %tid.x;
	mad.lo.s32 	%r1, %r13, %r14, %r15;
	setp.ge.s32 	%p1, %r1, %r9;
	@%p1 bra 	$L__BB0_4;
	mul.lo.s32 	%r16, %r7, %r3;
	div.s32 	%r17, %r1, %r16;
	mul.lo.s32 	%r18, %r17, %r16;
	sub.s32 	%r19, %r1, %r18;
	mul.lo.s32 	%r20, %r7, %r4;
	div.s32 	%r21, %r17, %r20;
	mul.lo.s32 	%r22, %r21, %r20;
	sub.s32 	%r23, %r17, %r22;
	div.s32 	%r24, %r21, %r5;
	mul.lo.s32 	%r25, %r24, %r5;
	sub.s32 	%r26, %r21, %r25;
	rem.s32 	%r27, %r24, %r6;
	div.s32 	%r28, %r19, %r7;
	div.s32 	%r29, %r23, %r7;
	mad.lo.s32 	%r30, %r27, %r5, %r26;
	mad.lo.s32 	%r31, %r30, %r4, %r29;
	mad.lo.s32 	%r2, %r31, %r3, %r28;
	setp.eq.s32 	%p2, %r8, 0;
	@%p2 bra 	$L__BB0_3;
	mul.wide.s32 	%rd5, %r2, 4;
	add.s64 	%rd6, %rd2, %rd5;
	ld.global.f32 	%f2, [%rd6];
	mul.f32 	%f3, %f1, %f2;
	mul.wide.s32 	%rd7, %r1, 4;
	add.s64 	%rd8, %rd1, %rd7;
	st.global.f32 	[%rd8], %f3;
	bra.uni 	$L__BB0_4;
$L__BB0_3:
	mul.wide.s32 	%rd9, %r2, 4;
	add.s64 	%rd10, %rd2, %rd9;
	mul.wide.s32 	%rd11, %r1, 4;
	add.s64 	%rd12, %rd1, %rd11;
	ld.global.f32 	%f4, [%rd12];
	mul.f32 	%f5, %f1, %f4;
	atom.global.add.f32 	%f6, [%rd10], %f5;
$L__BB0_4:
	ret;

}


// ===== COMPILED SASS (sm_100) =====

	.target	sm_100

	.elftype	@"ET_EXEC"


//--------------------- .note.nv.tkinfo           --------------------------
	.section	.note.nv.tkinfo,"",@"SHT_NOTE"
	.sectionflags	@"SHF_NOTE_NV_TKINFO"
	.tkinfo
        /*0018*/ 	.word	0x00000002
        /*0030*/ 	.string	""
        /*0030*/ 	.string	"ptxas"
        /*0030*/ 	.string	"Cuda compilation tools, release 13.0, V13.0.88"
        /*0030*/ 	.string	"Build cuda_13.0.r13.0/compiler.36424714_0"
        /*0030*/ 	.string	"-arch sm_100 -m 64 "



//--------------------- .note.nv.cuinfo           --------------------------
	.section	.note.nv.cuinfo,"",@"SHT_NOTE"
	.sectionflags	@"SHF_NOTE_NV_CUINFO"
        /*0018*/ 	.short	0x0002
        /*001a*/ 	.short	0x0064
        /*001c*/ 	.short	0x0082
	.zero		2


//--------------------- .nv.info                  --------------------------
	.section	.nv.info,"",@"SHT_CUDA_INFO"
	.align	4


	//----- nvinfo : EIATTR_REGCOUNT
	.align		4
        /*0000*/ 	.byte	0x04, 0x2f
        /*0002*/ 	.short	(.L_1 - .L_0)
	.align		4
.L_0:
        /*0004*/ 	.word	index@(upsample_kernel)
        /*0008*/ 	.word	0x00000015


	//----- nvinfo : EIATTR_FRAME_SIZE
	.align		4
.L_1:
        /*000c*/ 	.byte	0x04, 0x11
        /*000e*/ 	.short	(.L_3 - .L_2)
	.align		4
.L_2:
        /*0010*/ 	.word	index@(upsample_kernel)
        /*0014*/ 	.word	0x00000000


	//----- nvinfo : EIATTR_MIN_STACK_SIZE
	.align		4
.L_3:
        /*0018*/ 	.byte	0x04, 0x12
        /*001a*/ 	.short	(.L_5 - .L_4)
	.align		4
.L_4:
        /*001c*/ 	.word	index@(upsample_kernel)
        /*0020*/ 	.word	0x00000000
.L_5:


//--------------------- .nv.compat                --------------------------
	.section	.nv.compat,"",@"SHT_CUDA_COMPAT_INFO"
	.align	4
        /*0000*/ 	.byte	0x02, 0x09, 0x00, 0x00, 0x02, 0x02, 0x01, 0x00, 0x02, 0x05, 0x05, 0x00, 0x03, 0x07, 0x01, 0x01
        /*0010*/ 	.byte	0x02, 0x03, 0x00, 0x00, 0x02, 0x06, 0x01, 0x00, 0x04, 0x0b, 0x08, 0x00, 0x09, 0x00, 0x00, 0x00
        /*0020*/ 	.byte	0x00, 0x00, 0x00, 0x00


//--------------------- .nv.info.upsample_kernel  --------------------------
	.section	.nv.info.upsample_kernel,"",@"SHT_CUDA_INFO"
	.sectionflags	@""
	.align	4


	//----- nvinfo : EIATTR_CUDA_API_VERSION
	.align		4
        /*0000*/ 	.byte	0x04, 0x37
        /*0002*/ 	.short	(.L_7 - .L_6)
.L_6:
        /*0004*/ 	.word	0x00000082


	//----- nvinfo : EIATTR_KPARAM_INFO
	.align		4
.L_7:
        /*0008*/ 	.byte	0x04, 0x17
        /*000a*/ 	.short	(.L_9 - .L_8)
.L_8:
        /*000c*/ 	.word	0x00000000
        /*0010*/ 	.short	0x0009
        /*0012*/ 	.short	0x0030
        /*0014*/ 	.byte	0x00, 0xf5, 0x21, 0x00


	//----- nvinfo : EIATTR_KPARAM_INFO
	.align		4
.L_9:
        /*0018*/ 	.byte	0x04, 0x17
        /*001a*/ 	.short	(.L_11 - .L_10)
.L_10:
        /*001c*/ 	.word	0x00000000
        /*0020*/ 	.short	0x0008
        /*0022*/ 	.short	0x0028
        /*0024*/ 	.byte	0x00, 0xf0, 0x11, 0x00


	//----- nvinfo : EIATTR_KPARAM_INFO
	.align		4
.L_11:
        /*0028*/ 	.byte	0x04, 0x17
        /*002a*/ 	.short	(.L_13 - .L_12)
.L_12:
        /*002c*/ 	.word	0x00000000
        /*0030*/ 	.short	0x0007
        /*0032*/ 	.short	0x0024
        /*0034*/ 	.byte	0x00, 0xf0, 0x11, 0x00


	//----- nvinfo : EIATTR_KPARAM_INFO
	.align		4
.L_13:
        /*0038*/ 	.byte	0x04, 0x17
        /*003a*/ 	.short	(.L_15 - .L_14)
.L_14:
        /*003c*/ 	.word	0x00000000
        /*0040*/ 	.short	0x0006
        /*0042*/ 	.short	0x0020
        /*0044*/ 	.byte	0x00, 0xf0, 0x11, 0x00


	//----- nvinfo : EIATTR_KPARAM_INFO
	.align		4
.L_15:
        /*0048*/ 	.byte	0x04, 0x17
        /*004a*/ 	.short	(.L_17 - .L_16)
.L_16:
        /*004c*/ 	.word	0x00000000
        /*0050*/ 	.short	0x0005
        /*0052*/ 	.short	0x001c
        /*0054*/ 	.byte	0x00, 0xf0, 0x11, 0x00


	//----- nvinfo : EIATTR_KPARAM_INFO
	.align		4
.L_17:
        /*0058*/ 	.byte	0x04, 0x17
        /*005a*/ 	.short	(.L_19 - .L_18)
.L_18:
        /*005c*/ 	.word	0x00000000
        /*0060*/ 	.short	0x0004
        /*0062*/ 	.short	0x0018
        /*0064*/ 	.byte	0x00, 0xf0, 0x11, 0x00


	//----- nvinfo : EIATTR_KPARAM_INFO
	.align		4
.L_19:
        /*0068*/ 	.byte	0x04, 0x17
        /*006a*/ 	.short	(.L_21 - .L_20)
.L_20:
        /*006c*/ 	.word	0x00000000
        /*0070*/ 	.short	0x0003
        /*0072*/ 	.short	0x0014
        /*0074*/ 	.byte	0x00, 0xf0, 0x11, 0x00


	//----- nvinfo : EIATTR_KPARAM_INFO
	.align		4
.L_21:
        /*0078*/ 	.byte	0x04, 0x17
        /*007a*/ 	.short	(.L_23 - .L_22)
.L_22:
        /*007c*/ 	.word	0x00000000
        /*0080*/ 	.short	0x0002
        /*0082*/ 	.short	0x0010
        /*0084*/ 	.byte	0x00, 0xf0, 0x11, 0x00


	//----- nvinfo : EIATTR_KPARAM_INFO
	.align		4
.L_23:
        /*0088*/ 	.byte	0x04, 0x17
        /*008a*/ 	.short	(.L_25 - .L_24)
.L_24:
        /*008c*/ 	.word	0x00000000
        /*0090*/ 	.short	0x0001
        /*0092*/ 	.short	0x0008
        /*0094*/ 	.byte	0x00, 0xf5, 0x21, 0x00


	//----- nvinfo : EIATTR_KPARAM_INFO
	.align		4
.L_25:
        /*0098*/ 	.byte	0x04, 0x17
        /*009a*/ 	.short	(.L_27 - .L_26)
.L_26:
        /*009c*/ 	.word	0x00000000
        /*00a0*/ 	.short	0x0000
        /*00a2*/ 	.short	0x0000
        /*00a4*/ 	.byte	0x00, 0xf0, 0x11, 0x00


	//----- nvinfo : EIATTR_SPARSE_MMA_MASK
	.align		4
.L_27:
        /*00a8*/ 	.byte	0x03, 0x50
        /*00aa*/ 	.short	0x0000


	//----- nvinfo : EIATTR_MAXREG_COUNT
	.align		4
        /*00ac*/ 	.byte	0x03, 0x1b
        /*00ae*/ 	.short	0x00ff


	//----- nvinfo : EIATTR_MERCURY_ISA_VERSION
	.align		4
        /*00b0*/ 	.byte	0x03, 0x5f
        /*00b2*/ 	.short	0x0101


	//----- nvinfo : EIATTR_VRC_CTA_INIT_COUNT
	.align		4
        /*00b4*/ 	.byte	0x02, 0x4a
	.zero		1
	.zero		1


	//----- nvinfo : EIATTR_EXIT_INSTR_OFFSETS
	.align		4
        /*00b8*/ 	.byte	0x04, 0x1c
        /*00ba*/ 	.short	(.L_29 - .L_28)


	//   ....[0]....
.L_28:
        /*00bc*/ 	.word	0x000000a0


	//   ....[1]....
        /*00c0*/ 	.word	0x00000ad0


	//   ....[2]....
        /*00c4*/ 	.word	0x00000b60


	//----- nvinfo : EIATTR_CBANK_PARAM_SIZE
	.align		4
.L_29:
        /*00c8*/ 	.byte	0x03, 0x19
        /*00ca*/ 	.short	0x0038


	//----- nvinfo : EIATTR_PARAM_CBANK
	.align		4
        /*00cc*/ 	.byte	0x04, 0x0a
        /*00ce*/ 	.short	(.L_31 - .L_30)
	.align		4
.L_30:
        /*00d0*/ 	.word	index@(.nv.constant0.upsample_kernel)
        /*00d4*/ 	.short	0x0380
        /*00d6*/ 	.short	0x0038


	//----- nvinfo : EIATTR_SW_WAR
	.align		4
.L_31:
        /*00d8*/ 	.byte	0x04, 0x36
        /*00da*/ 	.short	(.L_33 - .L_32)
.L_32:
        /*00dc*/ 	.word	0x00000008
.L_33:


//--------------------- .nv.callgraph             --------------------------
	.section	.nv.callgraph,"",@"SHT_CUDA_CALLGRAPH"
	.align	4
	.sectionentsize	8
	.align		4
        /*0000*/ 	.word	0x00000000
	.align		4
        /*0004*/ 	.word	0xffffffff
	.align		4
        /*0008*/ 	.word	0x00000000
	.align		4
        /*000c*/ 	.word	0xfffffffe
	.align		4
        /*0010*/ 	.word	0x00000000
	.align		4
        /*0014*/ 	.word	0xfffffffd
	.align		4
        /*0018*/ 	.word	0x00000000
	.align		4
        /*001c*/ 	.word	0xfffffffc


//--------------------- .text.upsample_kernel     --------------------------
	.section	.text.upsample_kernel,"ax",@progbits
	.align	128
        .global         upsample_kernel
        .type           upsample_kernel,@function
        .size           upsample_kernel,(.L_x_2 - upsample_kernel)
        .other          upsample_kernel,@"STO_CUDA_ENTRY STV_DEFAULT"
upsample_kernel:
.text.upsample_kernel:
[----:B------:R-:W-:Y:S01]  /*0000*/  LDC R1, c[0x0][0x37c] ;  /* 0x0000df00ff017b82 */ /* 0x000fe20000000800 */
[----:B------:R-:W0:Y:S07]  /*0010*/  S2R R3, SR_TID.X ;  /* 0x0000000000037919 */ /* 0x000e2e0000002100 */
[----:B------:R-:W-:Y:S01]  /*0020*/  S2UR UR4, SR_CTAID.X ;  /* 0x00000000000479c3 */ /* 0x000fe20000002500 */
[----:B------:R-:W1:Y:S01]  /*0030*/  LDCU UR6, c[0x0][0x370] ;  /* 0x00006e00ff0677ac */ /* 0x000e620008000800 */
[----:B------:R-:W2:Y:S06]  /*0040*/  LDCU UR7, c[0x0][0x380] ;  /* 0x00007000ff0777ac */ /* 0x000eac0008000800 */
[----:B------:R-:W1:Y:S08]  /*0050*/  S2UR UR5, SR_CTAID.Y ;  /* 0x00000000000579c3 */ /* 0x000e700000002600 */
[----:B------:R-:W0:Y:S01]  /*0060*/  LDC R0, c[0x0][0x360] ;  /* 0x0000d800ff007b82 */ /* 0x000e220000000800 */
[----:B-1----:R-:W-:-:S06]  /*0070*/  UIMAD UR4, UR5, UR6, UR4 ;  /* 0x00000006050472a4 */ /* 0x002fcc000f8e0204 */
[----:B0-----:R-:W-:-:S05]  /*0080*/  IMAD R0, R0, UR4, R3 ;  /* 0x0000000400007c24 */ /* 0x001fca000f8e0203 */
[----:B--2---:R-:W-:-:S13]  /*0090*/  ISETP.GE.AND P0, PT, R0, UR7, PT ;  /* 0x0000000700007c0c */ /* 0x004fda000bf06270 */
[----:B------:R-:W-:Y:S05]  /*00a0*/  @P0 EXIT ;  /* 0x000000000000094d */ /* 0x000fea0003800000 */
[----:B------:R-:W0:Y:S01]  /*00b0*/  LDC R6, c[0x0][0x3a0] ;  /* 0x0000e800ff067b82 */ /* 0x000e220000000800 */
[----:B------:R-:W0:Y:S01]  /*00c0*/  LDCU UR6, c[0x0][0x390] ;  /* 0x00007200ff0677ac */ /* 0x000e220008000800 */
[----:B------:R-:W1:Y:S01]  /*00d0*/  LDCU UR4, c[0x0][0x394] ;  /* 0x00007280ff0477ac */ /* 0x000e620008000800 */
[----:B------:R-:W2:Y:S01]  /*00e0*/  LDCU UR5, c[0x0][0x3a4] ;  /* 0x00007480ff0577ac */ /* 0x000ea20008000800 */
[C---:B0-----:R-:W-:Y:S02]  /*00f0*/  IMAD R7, R6.reuse, UR6, RZ ;  /* 0x0000000606077c24 */ /* 0x041fe4000f8e02ff */
[----:B-1----:R-:W-:Y:S01]  /*0100*/  IMAD R2, R6, UR4, RZ ;  /* 0x0000000406027c24 */ /* 0x002fe2000f8e02ff */
[----:B--2---:R-:W-:Y:S02]  /*0110*/  UISETP.NE.AND UP0, UPT, UR5, URZ, UPT ;  /* 0x000000ff0500728c */ /* 0x004fe4000bf05270 */
[----:B------:R-:W-:Y:S02]  /*0120*/  IABS R12, R7 ;  /* 0x00000007000c7213 */ /* 0x000fe40000000000 */
[----:B------:R-:W-:-:S02]  /*0130*/  IABS R4, R2 ;  /* 0x0000000200047213 */ /* 0x000fc40000000000 */
[----:B------:R-:W0:Y:S01]  /*0140*/  I2F.RP R3, R12 ;  /* 0x0000000c00037306 */ /* 0x000e220000209400 */
[----:B------:R-:W-:Y:S02]  /*0150*/  IABS R10, R7 ;  /* 0x00000007000a7213 */ /* 0x000fe40000000000 */
[----:B------:R-:W-:-:S03]  /*0160*/  IABS R14, R2 ;  /* 0x00000002000e7213 */ /* 0x000fc60000000000 */
[----:B------:R-:W-:Y:S01]  /*0170*/  IMAD.MOV R10, RZ, RZ, -R10 ;  /* 0x000000ffff0a7224 */ /* 0x000fe200078e0a0a */
[----:B------:R-:W-:Y:S01]  /*0180*/  IADD3 R14, PT, PT, RZ, -R14, RZ ;  /* 0x8000000eff0e7210 */ /* 0x000fe20007ffe0ff */
[----:B------:R-:W1:Y:S08]  /*0190*/  I2F.RP R5, R4 ;  /* 0x0000000400057306 */ /* 0x000e700000209400 */
[----:B0-----:R-:W0:Y:S08]  /*01a0*/  MUFU.RCP R3, R3 ;  /* 0x0000000300037308 */ /* 0x001e300000001000 */
[----:B-1----:R-:W-:Y:S01]  /*01b0*/  MUFU.RCP R5, R5 ;  /* 0x0000000500057308 */ /* 0x002fe20000001000 */
[----:B0-----:R-:W-:Y:S01]  /*01c0*/  VIADD R8, R3, 0xffffffe ;  /* 0x0ffffffe03087836 */ /* 0x001fe20000000000 */
[----:B------:R-:W-:-:S06]  /*01d0*/  IABS R3, R0 ;  /* 0x0000000000037213 */ /* 0x000fcc0000000000 */
[----:B------:R0:W1:Y:S02]  /*01e0*/  F2I.FTZ.U32.TRUNC.NTZ R9, R8 ;  /* 0x0000000800097305 */ /* 0x000064000021f000 */
[----:B0-----:R-:W-:Y:S02]  /*01f0*/  HFMA2 R8, -RZ, RZ, 0, 0 ;  /* 0x00000000ff087431 */ /* 0x001fe400000001ff */
[----:B-1----:R-:W-:-:S04]  /*0200*/  IMAD.MOV R11, RZ, RZ, -R9 ;  /* 0x000000ffff0b7224 */ /* 0x002fc800078e0a09 */
[----:B------:R-:W-:-:S04]  /*0210*/  IMAD R11, R11, R12, RZ ;  /* 0x0000000c0b0b7224 */ /* 0x000fc800078e02ff */
[----:B------:R-:W-:-:S06]  /*0220*/  IMAD.HI.U32 R8, R9, R11, R8 ;  /* 0x0000000b09087227 */ /* 0x000fcc00078e0008 */
[----:B------:R-:W-:Y:S02]  /*0230*/  IMAD.HI.U32 R9, R8, R3, RZ ;  /* 0x0000000308097227 */ /* 0x000fe400078e00ff */
[----:B------:R-:W0:Y:S02]  /*0240*/  LDC R8, c[0x0][0x398] ;  /* 0x0000e600ff087b82 */ /* 0x000e240000000800 */
[----:B------:R-:W-:Y:S01]  /*0250*/  IMAD R3, R9, R10, R3 ;  /* 0x0000000a09037224 */ /* 0x000fe200078e0203 */
[----:B------:R-:W-:-:S04]  /*0260*/  IADD3 R10, PT, PT, R5, 0xffffffe, RZ ;  /* 0x0ffffffe050a7810 */ /* 0x000fc80007ffe0ff */
[----:B------:R-:W-:Y:S01]  /*0270*/  ISETP.GT.U32.AND P1, PT, R12, R3, PT ;  /* 0x000000030c00720c */ /* 0x000fe20003f24070 */
[----:B------:R1:W2:Y:S02]  /*0280*/  F2I.FTZ.U32.TRUNC.NTZ R11, R10 ;  /* 0x0000000a000b7305 */ /* 0x0002a4000021f000 */
[----:B-1----:R-:W-:-:S10]  /*0290*/  IMAD.MOV.U32 R10, RZ, RZ, RZ ;  /* 0x000000ffff0a7224 */ /* 0x002fd400078e00ff */
[----:B------:R-:W-:Y:S02]  /*02a0*/  @!P1 IMAD.IADD R3, R3, 0x1, -R12 ;  /* 0x0000000103039824 */ /* 0x000fe400078e0a0c */
[----:B------:R-:W-:Y:S01]  /*02b0*/  @!P1 VIADD R9, R9, 0x1 ;  /* 0x0000000109099836 */ /* 0x000fe20000000000 */
[----:B------:R-:W-:Y:S02]  /*02c0*/  ISETP.NE.AND P1, PT, R7, RZ, PT ;  /* 0x000000ff0700720c */ /* 0x000fe40003f25270 */
[----:B------:R-:W-:Y:S02]  /*02d0*/  ISETP.GE.U32.AND P0, PT, R3, R12, PT ;  /* 0x0000000c0300720c */ /* 0x000fe40003f06070 */
[----:B------:R-:W-:Y:S02]  /*02e0*/  LOP3.LUT R3, R0, R7, RZ, 0x3c, !PT ;  /* 0x0000000700037212 */ /* 0x000fe400078e3cff */
[----:B--2---:R-:W-:Y:S02]  /*02f0*/  IADD3 R5, PT, PT, RZ, -R11, RZ ;  /* 0x8000000bff057210 */ /* 0x004fe40007ffe0ff */
[----:B------:R-:W-:-:S02]  /*0300*/  ISETP.GE.AND P2, PT, R3, RZ, PT ;  /* 0x000000ff0300720c */ /* 0x000fc40003f46270 */
[----:B0-----:R-:W-:Y:S01]  /*0310*/  IABS R3, R8 ;  /* 0x0000000800037213 */ /* 0x001fe20000000000 */
[----:B------:R-:W-:-:S03]  /*0320*/  IMAD R5, R5, R4, RZ ;  /* 0x0000000405057224 */ /* 0x000fc600078e02ff */
[----:B------:R-:W0:Y:S01]  /*0330*/  I2F.RP R12, R3 ;  /* 0x00000003000c7306 */ /* 0x000e220000209400 */
[----:B------:R-:W-:Y:S02]  /*0340*/  @P0 VIADD R9, R9, 0x1 ;  /* 0x0000000109090836 */ /* 0x000fe40000000000 */
[----:B------:R-:W-:-:S04]  /*0350*/  IMAD.HI.U32 R10, R11, R5, R10 ;  /* 0x000000050b0a7227 */ /* 0x000fc800078e000a */
[----:B------:R-:W-:Y:S01]  /*0360*/  @!P2 IMAD.MOV R9, RZ, RZ, -R9 ;  /* 0x000000ffff09a224 */ /* 0x000fe200078e0a09 */
[----:B------:R-:W-:-:S04]  /*0370*/  @!P1 LOP3.LUT R9, RZ, R7, RZ, 0x33, !PT ;  /* 0x00000007ff099212 */ /* 0x000fc800078e33ff */
[----:B------:R-:W-:Y:S01]  /*0380*/  IABS R13, R9 ;  /* 0x00000009000d7213 */ /* 0x000fe20000000000 */
[----:B0-----:R-:W0:Y:S04]  /*0390*/  MUFU.RCP R12, R12 ;  /* 0x0000000c000c7308 */ /* 0x001e280000001000 */
[----:B------:R-:W-:-:S04]  /*03a0*/  IMAD.MOV.U32 R5, RZ, RZ, R13 ;  /* 0x000000ffff057224 */ /* 0x000fc800078e000d */
[----:B------:R-:W-:Y:S02]  /*03b0*/  IMAD.HI.U32 R11, R10, R5, RZ ;  /* 0x000000050a0b7227 */ /* 0x000fe400078e00ff */
[----:B------:R-:W1:Y:S02]  /*03c0*/  LDC R10, c[0x0][0x39c] ;  /* 0x0000e700ff0a7b82 */ /* 0x000e640000000800 */
[----:B------:R-:W-:-:S05]  /*03d0*/  IMAD R5, R11, R14, R5 ;  /* 0x0000000e0b057224 */ /* 0x000fca00078e0205 */
[----:B------:R-:W-:Y:S02]  /*03e0*/  ISETP.GT.U32.AND P1, PT, R4, R5, PT ;  /* 0x000000050400720c */ /* 0x000fe40003f24070 */
[----:B0-----:R-:W-:-:S11]  /*03f0*/  IADD3 R13, PT, PT, R12, 0xffffffe, RZ ;  /* 0x0ffffffe0c0d7810 */ /* 0x001fd60007ffe0ff */
[----:B------:R-:W-:Y:S02]  /*0400*/  @!P1 IMAD.IADD R5, R5, 0x1, -R4 ;  /* 0x0000000105059824 */ /* 0x000fe400078e0a04 */
[----:B------:R-:W-:Y:S01]  /*0410*/  @!P1 VIADD R11, R11, 0x1 ;  /* 0x000000010b0b9836 */ /* 0x000fe20000000000 */
[----:B------:R-:W-:Y:S02]  /*0420*/  ISETP.NE.AND P1, PT, R2, RZ, PT ;  /* 0x000000ff0200720c */ /* 0x000fe40003f25270 */
[----:B------:R-:W-:Y:S02]  /*0430*/  ISETP.GE.U32.AND P0, PT, R5, R4, PT ;  /* 0x000000040500720c */ /* 0x000fe40003f06070 */
[----:B------:R-:W0:Y:S01]  /*0440*/  F2I.FTZ.U32.TRUNC.NTZ R5, R13 ;  /* 0x0000000d00057305 */ /* 0x000e22000021f000 */
[----:B------:R-:W-:Y:S02]  /*0450*/  LOP3.LUT R4, R9, R2, RZ, 0x3c, !PT ;  /* 0x0000000209047212 */ /* 0x000fe400078e3cff */
[----:B-1----:R-:W-:-:S02]  /*0460*/  IABS R12, R10 ;  /* 0x0000000a000c7213 */ /* 0x002fc40000000000 */
[----:B------:R-:W-:Y:S02]  /*0470*/  ISETP.GE.AND P2, PT, R4, RZ, PT ;  /* 0x000000ff0400720c */ /* 0x000fe40003f46270 */
[----:B------:R-:W-:Y:S01]  /*0480*/  ISETP.NE.AND P4, PT, R10, RZ, PT ;  /* 0x000000ff0a00720c */ /* 0x000fe20003f85270 */
[----:B------:R-:W1:Y:S03]  /*0490*/  I2F.RP R15, R12 ;  /* 0x0000000c000f7306 */ /* 0x000e660000209400 */
[----:B------:R-:W-:Y:S01]  /*04a0*/  @P0 VIADD R11, R11, 0x1 ;  /* 0x000000010b0b0836 */ /* 0x000fe20000000000 */
[----:B0-----:R-:W-:-:S06]  /*04b0*/  IADD3 R4, PT, PT, RZ, -R5, RZ ;  /* 0x80000005ff047210 */ /* 0x001fcc0007ffe0ff */
[----:B------:R-:W-:Y:S01]  /*04c0*/  @!P2 IMAD.MOV R11, RZ, RZ, -R11 ;  /* 0x000000ffff0ba224 */ /* 0x000fe200078e0a0b */
[----:B------:R-:W-:Y:S01]  /*04d0*/  @!P1 LOP3.LUT R11, RZ, R2, RZ, 0x33, !PT ;  /* 0x00000002ff0b9212 */ /* 0x000fe200078e33ff */
[----:B------:R-:W-:Y:S02]  /*04e0*/  IMAD R13, R4, R3, RZ ;  /* 0x00000003040d7224 */ /* 0x000fe400078e02ff */
[----:B------:R-:W-:Y:S01]  /*04f0*/  IMAD.MOV.U32 R4, RZ, RZ, RZ ;  /* 0x000000ffff047224 */ /* 0x000fe200078e00ff */
[----:B------:R-:W-:Y:S01]  /*0500*/  IABS R14, R11 ;  /* 0x0000000b000e7213 */ /* 0x000fe20000000000 */
[----:B-1----:R-:W0:Y:S02]  /*0510*/  MUFU.RCP R15, R15 ;  /* 0x0000000f000f7308 */ /* 0x002e240000001000 */
[----:B------:R-:W-:Y:S01]  /*0520*/  IMAD.HI.U32 R4, R5, R13, R4 ;  /* 0x0000000d05047227 */ /* 0x000fe200078e0004 */
[----:B------:R-:W-:Y:S02]  /*0530*/  MOV R5, R14 ;  /* 0x0000000e00057202 */ /* 0x000fe40000000f00 */
[----:B------:R-:W-:-:S03]  /*0540*/  IABS R13, R6 ;  /* 0x00000006000d7213 */ /* 0x000fc60000000000 */
[----:B------:R-:W-:Y:S01]  /*0550*/  IMAD.HI.U32 R14, R4, R5, RZ ;  /* 0x00000005040e7227 */ /* 0x000fe200078e00ff */
[----:B------:R-:W1:Y:S03]  /*0560*/  I2F.RP R16, R13 ;  /* 0x0000000d00107306 */ /* 0x000e660000209400 */
[----:B------:R-:W-:-:S04]  /*0570*/  IMAD.MOV R4, RZ, RZ, -R14 ;  /* 0x000000ffff047224 */ /* 0x000fc800078e0a0e */
[----:B------:R-:W-:Y:S01]  /*0580*/  IMAD R4, R3, R4, R5 ;  /* 0x0000000403047224 */ /* 0x000fe200078e0205 */
[----:B0-----:R-:W-:Y:S01]  /*0590*/  IADD3 R5, PT, PT, R15, 0xffffffe, RZ ;  /* 0x0ffffffe0f057810 */ /* 0x001fe20007ffe0ff */
[----:B------:R-:W-:-:S03]  /*05a0*/  IMAD.MOV R15, RZ, RZ, -R9 ;  /* 0x000000ffff0f7224 */ /* 0x000fc600078e0a09 */
[----:B------:R-:W-:Y:S01]  /*05b0*/  ISETP.GT.U32.AND P1, PT, R3, R4, PT ;  /* 0x000000040300720c */ /* 0x000fe20003f24070 */
[----:B------:R-:W-:Y:S01]  /*05c0*/  IMAD R7, R7, R15, R0 ;  /* 0x0000000f07077224 */ /* 0x000fe200078e0200 */
[----:B------:R-:W0:Y:S08]  /*05d0*/  F2I.FTZ.U32.TRUNC.NTZ R5, R5 ;  /* 0x0000000500057305 */ /* 0x000e30000021f000 */
[----:B-1----:R-:W1:Y:S03]  /*05e0*/  MUFU.RCP R16, R16 ;  /* 0x0000001000107308 */ /* 0x002e660000001000 */
[----:B------:R-:W-:-:S02]  /*05f0*/  @!P1 IMAD.IADD R4, R4, 0x1, -R3 ;  /* 0x0000000104049824 */ /* 0x000fc400078e0a03 */
[----:B------:R-:W-:Y:S01]  /*0600*/  @!P1 VIADD R14, R14, 0x1 ;  /* 0x000000010e0e9836 */ /* 0x000fe20000000000 */
[----:B------:R-:W-:Y:S01]  /*0610*/  ISETP.NE.AND P1, PT, R8, RZ, PT ;  /* 0x000000ff0800720c */ /* 0x000fe20003f25270 */
[----:B0-----:R-:W-:Y:S01]  /*0620*/  IMAD.MOV R17, RZ, RZ, -R5 ;  /* 0x000000ffff117224 */ /* 0x001fe200078e0a05 */
[----:B------:R-:W-:Y:S02]  /*0630*/  ISETP.GE.U32.AND P0, PT, R4, R3, PT ;  /* 0x000000030400720c */ /* 0x000fe40003f06070 */
[----:B------:R-:W-:Y:S01]  /*0640*/  LOP3.LUT R3, R11, R8, RZ, 0x3c, !PT ;  /* 0x000000080b037212 */ /* 0x000fe200078e3cff */
[----:B------:R-:W-:-:S03]  /*0650*/  IMAD R15, R17, R12, RZ ;  /* 0x0000000c110f7224 */ /* 0x000fc600078e02ff */
[----:B------:R-:W-:Y:S01]  /*0660*/  ISETP.GE.AND P2, PT, R3, RZ, PT ;  /* 0x000000ff0300720c */ /* 0x000fe20003f46270 */
[----:B-1----:R-:W-:Y:S02]  /*0670*/  VIADD R4, R16, 0xffffffe ;  /* 0x0ffffffe10047836 */ /* 0x002fe40000000000 */
[----:B------:R-:W-:Y:S02]  /*0680*/  IMAD.MOV R16, RZ, RZ, -R11 ;  /* 0x000000ffff107224 */ /* 0x000fe400078e0a0b */
[----:B------:R-:W0:Y:S02]  /*0690*/  F2I.FTZ.U32.TRUNC.NTZ R3, R4 ;  /* 0x0000000400037305 */ /* 0x000e24000021f000 */
[----:B------:R-:W-:Y:S01]  /*06a0*/  @P0 IADD3 R14, PT, PT, R14, 0x1, RZ ;  /* 0x000000010e0e0810 */ /* 0x000fe20007ffe0ff */
[----:B------:R-:W-:-:S05]  /*06b0*/  IMAD R9, R2, R16, R9 ;  /* 0x0000001002097224 */ /* 0x000fca00078e0209 */
[----:B------:R-:W-:Y:S02]  /*06c0*/  @!P2 IADD3 R14, PT, PT, -R14, RZ, RZ ;  /* 0x000000ff0e0ea210 */ /* 0x000fe40007ffe1ff */
[----:B------:R-:W-:Y:S02]  /*06d0*/  @!P1 LOP3.LUT R14, RZ, R8, RZ, 0x33, !PT ;  /* 0x00000008ff0e9212 */ /* 0x000fe400078e33ff */
[----:B------:R-:W-:Y:S02]  /*06e0*/  IABS R17, R9 ;  /* 0x0000000900117213 */ /* 0x000fe40000000000 */
[----:B------:R-:W-:Y:S02]  /*06f0*/  IABS R2, R14 ;  /* 0x0000000e00027213 */ /* 0x000fe40000000000 */
[----:B------:R-:W-:Y:S02]  /*0700*/  LOP3.LUT R9, R9, R6, RZ, 0x3c, !PT ;  /* 0x0000000609097212 */ /* 0x000fe400078e3cff */
[----:B0-----:R-:W-:-:S05]  /*0710*/  IADD3 R4, PT, PT, RZ, -R3, RZ ;  /* 0x80000003ff047210 */ /* 0x001fca0007ffe0ff */
[----:B------:R-:W-:Y:S02]  /*0720*/  IMAD.MOV.U32 R16, RZ, RZ, R4 ;  /* 0x000000ffff107224 */ /* 0x000fe400078e0004 */
[----:B------:R-:W-:-:S05]  /*0730*/  HFMA2 R4, -RZ, RZ, 0, 0 ;  /* 0x00000000ff047431 */ /* 0x000fca00000001ff */
[----:B------:R-:W-:-:S04]  /*0740*/  IMAD.HI.U32 R4, R5, R15, R4 ;  /* 0x0000000f05047227 */ /* 0x000fc800078e0004 */
[----:B------:R-:W-:Y:S01]  /*0750*/  IMAD.MOV.U32 R15, RZ, RZ, R2 ;  /* 0x000000ffff0f7224 */ /* 0x000fe200078e0002 */
[----:B------:R-:W-:Y:S01]  /*0760*/  MOV R2, RZ ;  /* 0x000000ff00027202 */ /* 0x000fe20000000f00 */
[----:B------:R-:W-:Y:S01]  /*0770*/  IMAD R5, R16, R13, RZ ;  /* 0x0000000d10057224 */ /* 0x000fe200078e02ff */
[----:B------:R-:W-:Y:S01]  /*0780*/  IABS R16, R7 ;  /* 0x0000000700107213 */ /* 0x000fe20000000000 */
[----:B------:R-:W-:Y:S01]  /*0790*/  IMAD.HI.U32 R4, R4, R15, RZ ;  /* 0x0000000f04047227 */ /* 0x000fe200078e00ff */
[----:B------:R-:W-:-:S03]  /*07a0*/  LOP3.LUT R7, R7, R6, RZ, 0x3c, !PT ;  /* 0x0000000607077212 */ /* 0x000fc600078e3cff */
[----:B------:R-:W-:-:S04]  /*07b0*/  IMAD.HI.U32 R2, R3, R5, R2 ;  /* 0x0000000503027227 */ /* 0x000fc800078e0002 */
[----:B------:R-:W-:Y:S02]  /*07c0*/  IMAD.MOV R3, RZ, RZ, -R4 ;  /* 0x000000ffff037224 */ /* 0x000fe400078e0a04 */
[----:B------:R-:W-:-:S04]  /*07d0*/  IMAD.HI.U32 R4, R2, R16, RZ ;  /* 0x0000001002047227 */ /* 0x000fc800078e00ff */
[----:B------:R-:W-:Y:S01]  /*07e0*/  IMAD.HI.U32 R5, R2, R17, RZ ;  /* 0x0000001102057227 */ /* 0x000fe200078e00ff */
[----:B------:R-:W-:-:S03]  /*07f0*/  IADD3 R2, PT, PT, -R4, RZ, RZ ;  /* 0x000000ff04027210 */ /* 0x000fc60007ffe1ff */
[C---:B------:R-:W-:Y:S02]  /*0800*/  IMAD R3, R12.reuse, R3, R15 ;  /* 0x000000030c037224 */ /* 0x040fe400078e020f */
[----:B------:R-:W-:Y:S02]  /*0810*/  IMAD.MOV R18, RZ, RZ, -R5 ;  /* 0x000000ffff127224 */ /* 0x000fe400078e0a05 */
[C---:B------:R-:W-:Y:S01]  /*0820*/  IMAD R2, R13.reuse, R2, R16 ;  /* 0x000000020d027224 */ /* 0x040fe200078e0210 */
[----:B------:R-:W-:Y:S01]  /*0830*/  ISETP.GT.U32.AND P1, PT, R12, R3, PT ;  /* 0x000000030c00720c */ /* 0x000fe20003f24070 */
[----:B------:R-:W-:-:S03]  /*0840*/  IMAD R16, R13, R18, R17 ;  /* 0x000000120d107224 */ /* 0x000fc600078e0211 */
[C---:B------:R-:W-:Y:S02]  /*0850*/  ISETP.GT.U32.AND P0, PT, R13.reuse, R2, PT ;  /* 0x000000020d00720c */ /* 0x040fe40003f04070 */
[----:B------:R-:W-:-:S07]  /*0860*/  ISETP.GT.U32.AND P6, PT, R13, R16, PT ;  /* 0x000000100d00720c */ /* 0x000fce0003fc4070 */
[----:B------:R-:W-:Y:S02]  /*0870*/  @!P1 IADD3 R3, PT, PT, R3, -R12, RZ ;  /* 0x8000000c03039210 */ /* 0x000fe40007ffe0ff */
[----:B------:R-:W-:Y:S02]  /*0880*/  ISETP.GE.AND P1, PT, R14, RZ, PT ;  /* 0x000000ff0e00720c */ /* 0x000fe40003f26270 */
[----:B------:R-:W-:Y:S01]  /*0890*/  ISETP.GT.U32.AND P5, PT, R12, R3, PT ;  /* 0x000000030c00720c */ /* 0x000fe20003fa4070 */
[----:B------:R-:W-:Y:S01]  /*08a0*/  @!P0 IMAD.IADD R2, R2, 0x1, -R13 ;  /* 0x0000000102028824 */ /* 0x000fe200078e0a0d */
[-C--:B------:R-:W-:Y:S01]  /*08b0*/  @!P6 IADD3 R16, PT, PT, R16, -R13.reuse, RZ ;  /* 0x8000000d1010e210 */ /* 0x080fe20007ffe0ff */
[----:B------:R-:W-:Y:S01]  /*08c0*/  @!P6 VIADD R5, R5, 0x1 ;  /* 0x000000010505e836 */ /* 0x000fe20000000000 */
[----:B------:R-:W-:Y:S01]  /*08d0*/  ISETP.GE.AND P6, PT, R9, RZ, PT ;  /* 0x000000ff0900720c */ /* 0x000fe20003fc6270 */
[----:B------:R-:W-:Y:S01]  /*08e0*/  @!P0 VIADD R4, R4, 0x1 ;  /* 0x0000000104048836 */ /* 0x000fe20000000000 */
[----:B------:R-:W-:-:S02]  /*08f0*/  ISETP.GE.U32.AND P3, PT, R16, R13, PT ;  /* 0x0000000d1000720c */ /* 0x000fc40003f66070 */
[----:B------:R-:W-:Y:S02]  /*0900*/  ISETP.GE.U32.AND P2, PT, R2, R13, PT ;  /* 0x0000000d0200720c */ /* 0x000fe40003f46070 */
[----:B------:R-:W-:Y:S02]  /*0910*/  IADD3 R14, PT, PT, -R14, RZ, RZ ;  /* 0x000000ff0e0e7210 */ /* 0x000fe40007ffe1ff */
[----:B------:R-:W-:Y:S01]  /*0920*/  ISETP.NE.AND P0, PT, R6, RZ, PT ;  /* 0x000000ff0600720c */ /* 0x000fe20003f05270 */
[----:B------:R-:W-:Y:S01]  /*0930*/  @!P5 IMAD.IADD R3, R3, 0x1, -R12 ;  /* 0x000000010303d824 */ /* 0x000fe200078e0a0c */
[----:B------:R-:W-:Y:S01]  /*0940*/  ISETP.GE.AND P5, PT, R7, RZ, PT ;  /* 0x000000ff0700720c */ /* 0x000fe20003fa6270 */
[----:B------:R-:W-:-:S03]  /*0950*/  IMAD R11, R8, R14, R11 ;  /* 0x0000000e080b7224 */ /* 0x000fc600078e020b */
[----:B------:R-:W-:Y:S02]  /*0960*/  MOV R2, R3 ;  /* 0x0000000300027202 */ /* 0x000fe40000000f00 */
[----:B------:R-:W-:Y:S01]  /*0970*/  @P3 IADD3 R5, PT, PT, R5, 0x1, RZ ;  /* 0x0000000105053810 */ /* 0x000fe20007ffe0ff */
[----:B------:R-:W-:Y:S01]  /*0980*/  @P2 VIADD R4, R4, 0x1 ;  /* 0x0000000104042836 */ /* 0x000fe20000000000 */
[----:B------:R-:W-:Y:S02]  /*0990*/  @!P1 IADD3 R2, PT, PT, -R2, RZ, RZ ;  /* 0x000000ff02029210 */ /* 0x000fe40007ffe1ff */
[----:B------:R-:W-:Y:S01]  /*09a0*/  @!P4 LOP3.LUT R2, RZ, R10, RZ, 0x33, !PT ;  /* 0x0000000aff02c212 */ /* 0x000fe200078e33ff */
[----:B------:R-:W-:Y:S01]  /*09b0*/  @!P6 IMAD.MOV R5, RZ, RZ, -R5 ;  /* 0x000000ffff05e224 */ /* 0x000fe200078e0a05 */
[----:B------:R-:W-:Y:S02]  /*09c0*/  LOP3.LUT R3, RZ, R6, RZ, 0x33, !PT ;  /* 0x00000006ff037212 */ /* 0x000fe400078e33ff */
[----:B------:R-:W-:Y:S01]  /*09d0*/  @!P5 IADD3 R4, PT, PT, -R4, RZ, RZ ;  /* 0x000000ff0404d210 */ /* 0x000fe20007ffe1ff */
[----:B------:R-:W-:Y:S01]  /*09e0*/  IMAD R8, R2, R8, R11 ;  /* 0x0000000802087224 */ /* 0x000fe200078e020b */
[----:B------:R-:W-:-:S02]  /*09f0*/  SEL R5, R3, R5, !P0 ;  /* 0x0000000503057207 */ /* 0x000fc40004000000 */
[----:B------:R-:W-:-:S03]  /*0a00*/  SEL R4, R3, R4, !P0 ;  /* 0x0000000403047207 */ /* 0x000fc60004000000 */
[----:B------:R-:W-:Y:S01]  /*0a10*/  IMAD R5, R8, UR4, R5 ;  /* 0x0000000408057c24 */ /* 0x000fe2000f8e0205 */
[----:B------:R-:W0:Y:S03]  /*0a20*/  LDCU.64 UR4, c[0x0][0x358] ;  /* 0x00006b00ff0477ac */ /* 0x000e260008000a00 */
[----:B------:R-:W-:Y:S01]  /*0a30*/  IMAD R7, R5, UR6, R4 ;  /* 0x0000000605077c24 */ /* 0x000fe2000f8e0204 */
[----:B------:R-:W-:Y:S06]  /*0a40*/  BRA.U !UP0, `(.L_x_0) ;  /* 0x0000000108247547 */ /* 0x000fec000b800000 */
[----:B------:R-:W1:Y:S01]  /*0a50*/  LDC.64 R2, c[0x0][0x388] ;  /* 0x0000e200ff027b82 */ /* 0x000e620000000a00 */
[----:B------:R-:W2:Y:S07]  /*0a60*/  LDCU UR6, c[0x0][0x3a8] ;  /* 0x00007500ff0677ac */ /* 0x000eae0008000800 */
[----:B------:R-:W3:Y:S01]  /*0a70*/  LDC.64 R4, c[0x0][0x3b0] ;  /* 0x0000ec00ff047b82 */ /* 0x000ee20000000a00 */
[----:B-1----:R-:W-:-:S06]  /*0a80*/  IMAD.WIDE R2, R7, 0x4, R2 ;  /* 0x0000000407027825 */ /* 0x002fcc00078e0202 */
[----:B0-----:R-:W2:Y:S01]  /*0a90*/  LDG.E R2, desc[UR4][R2.64] ;  /* 0x0000000402027981 */ /* 0x001ea2000c1e1900 */
[----:B---3--:R-:W-:-:S04]  /*0aa0*/  IMAD.WIDE R4, R0, 0x4, R4 ;  /* 0x0000000400047825 */ /* 0x008fc800078e0204 */
[----:B--2---:R-:W-:-:S05]  /*0ab0*/  FMUL R7, R2, UR6 ;  /* 0x0000000602077c20 */ /* 0x004fca0008400000 */
[----:B------:R-:W-:Y:S01]  /*0ac0*/  STG.E desc[UR4][R4.64], R7 ;  /* 0x0000000704007986 */ /* 0x000fe2000c101904 */
[----:B------:R-:W-:Y:S05]  /*0ad0*/  EXIT ;  /* 0x000000000000794d */ /* 0x000fea0003800000 */
.L_x_0:
[----:B------:R-:W1:Y:S01]  /*0ae0*/  LDC.64 R2, c[0x0][0x3b0] ;  /* 0x0000ec00ff027b82 */ /* 0x000e620000000a00 */
[----:B------:R-:W2:Y:S01]  /*0af0*/  LDCU UR6, c[0x0][0x3a8] ;  /* 0x00007500ff0677ac */ /* 0x000ea20008000800 */
[----:B-1----:R-:W-:-:S06]  /*0b00*/  IMAD.WIDE R4, R0, 0x4, R2 ;  /* 0x0000000400047825 */ /* 0x002fcc00078e0202 */
[----:B------:R-:W1:Y:S01]  /*0b10*/  LDC.64 R2, c[0x0][0x388] ;  /* 0x0000e200ff027b82 */ /* 0x000e620000000a00 */
[----:B0-----:R-:W2:Y:S01]  /*0b20*/  LDG.E R4, desc[UR4][R4.64] ;  /* 0x0000000404047981 */ /* 0x001ea2000c1e1900 */
[----:B-1----:R-:W-:-:S04]  /*0b30*/  IMAD.WIDE R2, R7, 0x4, R2 ;  /* 0x0000000407027825 */ /* 0x002fc800078e0202 */
[----:B--2---:R-:W-:-:S05]  /*0b40*/  FMUL R7, R4, UR6 ;  /* 0x0000000604077c20 */ /* 0x004fca0008400000 */
[----:B------:R-:W-:Y:S01]  /*0b50*/  REDG.E.ADD.F32.FTZ.RN.STRONG.GPU desc[UR4][R2.64], R7 ;  /* 0x00000007020079a6 */ /* 0x000fe2000c12f304 */
[----:B------:R-:W-:Y:S05]  /*0b60*/  EXIT ;  /* 0x000000000000794d */ /* 0x000fea0003800000 */
.L_x_1:
[----:B------:R-:W-:-:S00]  /*0b70*/  BRA `(.L_x_1) ;  /* 0xfffffffc00fc7947 */ /* 0x000fc0000383ffff */
[----:B------:R-:W-:-:S00]  /*0b80*/  NOP ;  /* 0x0000000000007918 */ /* 0x000fc00000000000 */
[----:B------:R-:W-:-:S00]  /*0b90*/  NOP ;  /* 0x0000000000007918 */ /* 0x000fc00000000000 */
[----:B------:R-:W-:-:S00]  /*0ba0*/  NOP ;  /* 0x0000000000007918 */ /* 0x000fc00000000000 */
[----:B------:R-:W-:-:S00]  /*0bb0*/  NOP ;  /* 0x0000000000007918 */ /* 0x000fc00000000000 */
[----:B------:R-:W-:-:S00]  /*0bc0*/  NOP ;  /* 0x0000000000007918 */ /* 0x000fc00000000000 */
[----:B------:R-:W-:-:S00]  /*0bd0*/  NOP ;  /* 0x0000000000007918 */ /* 0x000fc00000000000 */
[----:B------:R-:W-:-:S00]  /*0be0*/  NOP ;  /* 0x0000000000007918 */ /* 0x000fc00000000000 */
[----:B------:R-:W-:-:S00]  /*0bf0*/  NOP ;  /* 0x0000000000007918 */ /* 0x000fc00000000000 */
.L_x_2:


//--------------------- .nv.shared.reserved.0     --------------------------
	.section	.nv.shared.reserved.0,"aw",@nobits
	.weak		__nv_reservedSMEM_offset_0_alias
	.size		__nv_reservedSMEM_offset_0_alias, 0, 64
	.other		__nv_reservedSMEM_offset_0_alias,@"STO_CUDA_RESERVED_SHARED STV_DEFAULT"
__nv_reservedSMEM_offset_0_alias:
	.zero		0
	.zero		64


//--------------------- .nv.constant0.upsample_kernel --------------------------
	.section	.nv.constant0.upsample_kernel,"a",@progbits
	.sectionflags	@""
	.align	4
.nv.constant0.upsample_kernel:
	.zero		952


//--------------------- SYMBOLS --------------------------

	.type		.nv.reservedSmem.offset0,@object
	.size		.nv.reservedSmem.offset0,0x4
